//
// Generated by NVIDIA NVVM Compiler
//
// Compiler Build ID: CL-36424714
// Cuda compilation tools, release 13.0, V13.0.88
// Based on NVVM 20.0.0
//

.version 9.0
.target sm_100
.address_size 64

	// .globl	_Z11cudaChoiLeePfS_S_S_iS_

.visible .entry _Z11cudaChoiLeePfS_S_S_iS_(
	.param .u64 .ptr .align 1 _Z11cudaChoiLeePfS_S_S_iS__param_0,
	.param .u64 .ptr .align 1 _Z11cudaChoiLeePfS_S_S_iS__param_1,
	.param .u64 .ptr .align 1 _Z11cudaChoiLeePfS_S_S_iS__param_2,
	.param .u64 .ptr .align 1 _Z11cudaChoiLeePfS_S_S_iS__param_3,
	.param .u32 _Z11cudaChoiLeePfS_S_S_iS__param_4,
	.param .u64 .ptr .align 1 _Z11cudaChoiLeePfS_S_S_iS__param_5
)
{
	.reg .pred 	%p<11>;
	.reg .b16 	%rs<9>;
	.reg .b32 	%r<40>;
	.reg .b32 	%f<215>;
	.reg .b64 	%rd<59>;

	ld.param.u64 	%rd11, [_Z11cudaChoiLeePfS_S_S_iS__param_0];
	ld.param.u64 	%rd12, [_Z11cudaChoiLeePfS_S_S_iS__param_1];
	ld.param.u64 	%rd13, [_Z11cudaChoiLeePfS_S_S_iS__param_2];
	ld.param.u64 	%rd14, [_Z11cudaChoiLeePfS_S_S_iS__param_3];
	ld.param.u32 	%r18, [_Z11cudaChoiLeePfS_S_S_iS__param_4];
	cvta.to.global.u64 	%rd1, %rd14;
	cvta.to.global.u64 	%rd2, %rd13;
	cvta.to.global.u64 	%rd3, %rd12;
	cvta.to.global.u64 	%rd4, %rd11;
	mov.u32 	%r19, %ctaid.x;
	mov.u32 	%r20, %ntid.x;
	mov.u32 	%r21, %tid.x;
	mad.lo.s32 	%r1, %r19, %r20, %r21;
	setp.ge.s32 	%p1, %r1, %r18;
	@%p1 bra 	$L__BB0_14;
	setp.lt.s32 	%p2, %r18, 1;
	mov.f32 	%f214, 0f00000000;
	@%p2 bra 	$L__BB0_13;
	cvt.u16.u32 	%rs1, %r18;
	mov.f32 	%f214, 0f00000000;
	mov.b32 	%r34, 0;
	mov.b16 	%rs8, 0;
	mov.u32 	%r33, %r18;
$L__BB0_3:
	setp.ge.s32 	%p3, %r34, %r18;
	mov.f32 	%f212, 0f00000000;
	mov.f32 	%f213, %f212;
	@%p3 bra 	$L__BB0_12;
	sub.s32 	%r24, %r34, %r18;
	setp.gt.u32 	%p4, %r24, -4;
	mov.f32 	%f213, 0f00000000;
	mov.b32 	%r39, 0;
	mov.f32 	%f212, %f213;
	@%p4 bra 	$L__BB0_7;
	add.s64 	%rd58, %rd1, 8;
	and.b32  	%r25, %r33, -4;
	neg.s32 	%r37, %r25;
	add.s32 	%r36, %r1, %r34;
	mov.f32 	%f213, 0f00000000;
	mov.u64 	%rd57, %rd2;
	mov.u32 	%r35, %r1;
$L__BB0_6:
	.pragma "nounroll";
	and.b32  	%r39, %r33, -4;
	mul.wide.s32 	%rd15, %r36, 4;
	add.s64 	%rd16, %rd4, 8;
	add.s64 	%rd17, %rd16, %rd15;
	add.s64 	%rd18, %rd3, 8;
	add.s64 	%rd19, %rd18, %rd15;
	mul.wide.s32 	%rd20, %r35, 4;
	add.s64 	%rd21, %rd16, %rd20;
	add.s64 	%rd22, %rd18, %rd20;
	ld.global.f32 	%f28, [%rd17+-8];
	ld.global.f32 	%f29, [%rd19+-8];
	ld.global.f32 	%f30, [%rd21+-8];
	ld.global.f32 	%f31, [%rd22+-8];
	ld.global.f32 	%f32, [%rd57];
	ld.global.f32 	%f33, [%rd58+-8];
	mul.wide.u32 	%rd23, %r34, 4;
	add.s64 	%rd24, %rd57, %rd23;
	ld.global.f32 	%f34, [%rd24];
	add.s64 	%rd25, %rd58, %rd23;
	ld.global.f32 	%f35, [%rd25+-8];
	mul.f32 	%f36, %f29, %f31;
	fma.rn.f32 	%f37, %f28, %f30, %f36;
	mul.f32 	%f38, %f29, %f30;
	mul.f32 	%f39, %f28, %f31;
	sub.f32 	%f40, %f38, %f39;
	mul.f32 	%f41, %f33, %f35;
	fma.rn.f32 	%f42, %f32, %f34, %f41;
	mul.f32 	%f43, %f33, %f34;
	mul.f32 	%f44, %f32, %f35;
	sub.f32 	%f45, %f43, %f44;
	mul.f32 	%f46, %f37, %f42;
	mul.f32 	%f47, %f40, %f45;
	sub.f32 	%f48, %f46, %f47;
	add.f32 	%f49, %f212, %f48;
	mul.f32 	%f50, %f40, %f42;
	fma.rn.f32 	%f51, %f37, %f45, %f50;
	add.f32 	%f52, %f213, %f51;
	ld.global.f32 	%f53, [%rd17+-4];
	ld.global.f32 	%f54, [%rd19+-4];
	ld.global.f32 	%f55, [%rd21+-4];
	ld.global.f32 	%f56, [%rd22+-4];
	ld.global.f32 	%f57, [%rd57+4];
	ld.global.f32 	%f58, [%rd58+-4];
	ld.global.f32 	%f59, [%rd24+4];
	ld.global.f32 	%f60, [%rd25+-4];
	mul.f32 	%f61, %f54, %f56;
	fma.rn.f32 	%f62, %f53, %f55, %f61;
	mul.f32 	%f63, %f54, %f55;
	mul.f32 	%f64, %f53, %f56;
	sub.f32 	%f65, %f63, %f64;
	mul.f32 	%f66, %f58, %f60;
	fma.rn.f32 	%f67, %f57, %f59, %f66;
	mul.f32 	%f68, %f58, %f59;
	mul.f32 	%f69, %f57, %f60;
	sub.f32 	%f70, %f68, %f69;
	mul.f32 	%f71, %f62, %f67;
	mul.f32 	%f72, %f65, %f70;
	sub.f32 	%f73, %f71, %f72;
	add.f32 	%f74, %f49, %f73;
	mul.f32 	%f75, %f65, %f67;
	fma.rn.f32 	%f76, %f62, %f70, %f75;
	add.f32 	%f77, %f52, %f76;
	ld.global.f32 	%f78, [%rd17];
	ld.global.f32 	%f79, [%rd19];
	ld.global.f32 	%f80, [%rd21];
	ld.global.f32 	%f81, [%rd22];
	ld.global.f32 	%f82, [%rd57+8];
	ld.global.f32 	%f83, [%rd58];
	ld.global.f32 	%f84, [%rd24+8];
	ld.global.f32 	%f85, [%rd25];
	mul.f32 	%f86, %f79, %f81;
	fma.rn.f32 	%f87, %f78, %f80, %f86;
	mul.f32 	%f88, %f79, %f80;
	mul.f32 	%f89, %f78, %f81;
	sub.f32 	%f90, %f88, %f89;
	mul.f32 	%f91, %f83, %f85;
	fma.rn.f32 	%f92, %f82, %f84, %f91;
	mul.f32 	%f93, %f83, %f84;
	mul.f32 	%f94, %f82, %f85;
	sub.f32 	%f95, %f93, %f94;
	mul.f32 	%f96, %f87, %f92;
	mul.f32 	%f97, %f90, %f95;
	sub.f32 	%f98, %f96, %f97;
	add.f32 	%f99, %f74, %f98;
	mul.f32 	%f100, %f90, %f92;
	fma.rn.f32 	%f101, %f87, %f95, %f100;
	add.f32 	%f102, %f77, %f101;
	ld.global.f32 	%f103, [%rd17+4];
	ld.global.f32 	%f104, [%rd19+4];
	ld.global.f32 	%f105, [%rd21+4];
	ld.global.f32 	%f106, [%rd22+4];
	ld.global.f32 	%f107, [%rd57+12];
	ld.global.f32 	%f108, [%rd58+4];
	ld.global.f32 	%f109, [%rd24+12];
	ld.global.f32 	%f110, [%rd25+4];
	mul.f32 	%f111, %f104, %f106;
	fma.rn.f32 	%f112, %f103, %f105, %f111;
	mul.f32 	%f113, %f104, %f105;
	mul.f32 	%f114, %f103, %f106;
	sub.f32 	%f115, %f113, %f114;
	mul.f32 	%f116, %f108, %f110;
	fma.rn.f32 	%f117, %f107, %f109, %f116;
	mul.f32 	%f118, %f108, %f109;
	mul.f32 	%f119, %f107, %f110;
	sub.f32 	%f120, %f118, %f119;
	mul.f32 	%f121, %f112, %f117;
	mul.f32 	%f122, %f115, %f120;
	sub.f32 	%f123, %f121, %f122;
	add.f32 	%f212, %f99, %f123;
	mul.f32 	%f124, %f115, %f117;
	fma.rn.f32 	%f125, %f112, %f120, %f124;
	add.f32 	%f213, %f102, %f125;
	add.s32 	%r37, %r37, 4;
	add.s32 	%r36, %r36, 4;
	add.s64 	%rd58, %rd58, 16;
	add.s32 	%r35, %r35, 4;
	add.s64 	%rd57, %rd57, 16;
	setp.ne.s32 	%p5, %r37, 0;
	@%p5 bra 	$L__BB0_6;
$L__BB0_7:
	and.b32  	%r26, %r33, 3;
	setp.eq.s32 	%p6, %r26, 0;
	@%p6 bra 	$L__BB0_12;
	sub.s16 	%rs3, %rs1, %rs8;
	and.b16  	%rs6, %rs3, 3;
	setp.eq.s16 	%p7, %rs6, 1;
	@%p7 bra 	$L__BB0_10;
	add.s32 	%r27, %r39, %r1;
	add.s32 	%r28, %r27, %r34;
	mul.wide.s32 	%rd26, %r28, 4;
	add.s64 	%rd27, %rd4, %rd26;
	ld.global.f32 	%f127, [%rd27];
	add.s64 	%rd28, %rd3, %rd26;
	ld.global.f32 	%f128, [%rd28];
	mul.wide.s32 	%rd29, %r27, 4;
	add.s64 	%rd30, %rd4, %rd29;
	ld.global.f32 	%f129, [%rd30];
	add.s64 	%rd31, %rd3, %rd29;
	ld.global.f32 	%f130, [%rd31];
	mul.wide.u32 	%rd32, %r39, 4;
	add.s64 	%rd33, %rd2, %rd32;
	ld.global.f32 	%f131, [%rd33];
	add.s64 	%rd34, %rd1, %rd32;
	ld.global.f32 	%f132, [%rd34];
	add.s32 	%r29, %r39, %r34;
	mul.wide.u32 	%rd35, %r29, 4;
	add.s64 	%rd36, %rd2, %rd35;
	ld.global.f32 	%f133, [%rd36];
	add.s64 	%rd37, %rd1, %rd35;
	ld.global.f32 	%f134, [%rd37];
	mul.f32 	%f135, %f128, %f130;
	fma.rn.f32 	%f136, %f127, %f129, %f135;
	mul.f32 	%f137, %f128, %f129;
	mul.f32 	%f138, %f127, %f130;
	sub.f32 	%f139, %f137, %f138;
	mul.f32 	%f140, %f132, %f134;
	fma.rn.f32 	%f141, %f131, %f133, %f140;
	mul.f32 	%f142, %f132, %f133;
	mul.f32 	%f143, %f131, %f134;
	sub.f32 	%f144, %f142, %f143;
	mul.f32 	%f145, %f136, %f141;
	mul.f32 	%f146, %f139, %f144;
	sub.f32 	%f147, %f145, %f146;
	add.f32 	%f148, %f212, %f147;
	mul.f32 	%f149, %f139, %f141;
	fma.rn.f32 	%f150, %f136, %f144, %f149;
	add.f32 	%f151, %f213, %f150;
	ld.global.f32 	%f152, [%rd27+4];
	ld.global.f32 	%f153, [%rd28+4];
	ld.global.f32 	%f154, [%rd30+4];
	ld.global.f32 	%f155, [%rd31+4];
	ld.global.f32 	%f156, [%rd33+4];
	ld.global.f32 	%f157, [%rd34+4];
	mul.wide.u32 	%rd38, %r34, 4;
	add.s64 	%rd39, %rd33, %rd38;
	ld.global.f32 	%f158, [%rd39+4];
	add.s64 	%rd40, %rd34, %rd38;
	ld.global.f32 	%f159, [%rd40+4];
	mul.f32 	%f160, %f153, %f155;
	fma.rn.f32 	%f161, %f152, %f154, %f160;
	mul.f32 	%f162, %f153, %f154;
	mul.f32 	%f163, %f152, %f155;
	sub.f32 	%f164, %f162, %f163;
	mul.f32 	%f165, %f157, %f159;
	fma.rn.f32 	%f166, %f156, %f158, %f165;
	mul.f32 	%f167, %f157, %f158;
	mul.f32 	%f168, %f156, %f159;
	sub.f32 	%f169, %f167, %f168;
	mul.f32 	%f170, %f161, %f166;
	mul.f32 	%f171, %f164, %f169;
	sub.f32 	%f172, %f170, %f171;
	add.f32 	%f212, %f148, %f172;
	mul.f32 	%f173, %f164, %f166;
	fma.rn.f32 	%f174, %f161, %f169, %f173;
	add.f32 	%f213, %f151, %f174;
	add.s32 	%r39, %r39, 2;
$L__BB0_10:
	and.b16  	%rs7, %rs3, 1;
	setp.eq.b16 	%p8, %rs7, 1;
	not.pred 	%p9, %p8;
	@%p9 bra 	$L__BB0_12;
	add.s32 	%r30, %r39, %r1;
	add.s32 	%r31, %r30, %r34;
	mul.wide.s32 	%rd41, %r31, 4;
	add.s64 	%rd42, %rd4, %rd41;
	ld.global.f32 	%f175, [%rd42];
	add.s64 	%rd43, %rd3, %rd41;
	ld.global.f32 	%f176, [%rd43];
	mul.wide.s32 	%rd44, %r30, 4;
	add.s64 	%rd45, %rd4, %rd44;
	ld.global.f32 	%f177, [%rd45];
	add.s64 	%rd46, %rd3, %rd44;
	ld.global.f32 	%f178, [%rd46];
	mul.wide.u32 	%rd47, %r39, 4;
	add.s64 	%rd48, %rd2, %rd47;
	ld.global.f32 	%f179, [%rd48];
	add.s64 	%rd49, %rd1, %rd47;
	ld.global.f32 	%f180, [%rd49];
	add.s32 	%r32, %r39, %r34;
	mul.wide.u32 	%rd50, %r32, 4;
	add.s64 	%rd51, %rd2, %rd50;
	ld.global.f32 	%f181, [%rd51];
	add.s64 	%rd52, %rd1, %rd50;
	ld.global.f32 	%f182, [%rd52];
	mul.f32 	%f183, %f176, %f178;
	fma.rn.f32 	%f184, %f175, %f177, %f183;
	mul.f32 	%f185, %f176, %f177;
	mul.f32 	%f186, %f175, %f178;
	sub.f32 	%f187, %f185, %f186;
	mul.f32 	%f188, %f180, %f182;
	fma.rn.f32 	%f189, %f179, %f181, %f188;
	mul.f32 	%f190, %f180, %f181;
	mul.f32 	%f191, %f179, %f182;
	sub.f32 	%f192, %f190, %f191;
	mul.f32 	%f193, %f184, %f189;
	mul.f32 	%f194, %f187, %f192;
	sub.f32 	%f195, %f193, %f194;
	add.f32 	%f212, %f212, %f195;
	mul.f32 	%f196, %f187, %f189;
	fma.rn.f32 	%f197, %f184, %f192, %f196;
	add.f32 	%f213, %f213, %f197;
$L__BB0_12:
	mul.f32 	%f198, %f213, %f213;
	fma.rn.f32 	%f199, %f212, %f212, %f198;
	sqrt.rn.f32 	%f200, %f199;
	add.f32 	%f214, %f214, %f200;
	add.s32 	%r34, %r34, 1;
	add.s32 	%r33, %r33, -1;
	setp.ne.s32 	%p10, %r34, %r18;
	add.s16 	%rs8, %rs8, 1;
	@%p10 bra 	$L__BB0_3;
$L__BB0_13:
	ld.param.u64 	%rd56, [_Z11cudaChoiLeePfS_S_S_iS__param_5];
	cvta.to.global.u64 	%rd53, %rd56;
	mul.wide.s32 	%rd54, %r1, 4;
	add.s64 	%rd55, %rd53, %rd54;
	st.global.f32 	[%rd55], %f214;
$L__BB0_14:
	ret;

}


// ===== COMPILED SASS (sm_100) =====

	.target	sm_100

	.elftype	@"ET_EXEC"


//--------------------- .note.nv.tkinfo           --------------------------
	.section	.note.nv.tkinfo,"",@"SHT_NOTE"
	.sectionflags	@"SHF_NOTE_NV_TKINFO"
	.tkinfo
        /*0018*/ 	.word	0x00000002
        /*0030*/ 	.string	""
        /*0030*/ 	.string	"ptxas"
        /*0030*/ 	.string	"Cuda compilation tools, release 13.0, V13.0.88"
        /*0030*/ 	.string	"Build cuda_13.0.r13.0/compiler.36424714_0"
        /*0030*/ 	.string	"-arch sm_100 -m 64 "



//--------------------- .note.nv.cuinfo           --------------------------
	.section	.note.nv.cuinfo,"",@"SHT_NOTE"
	.sectionflags	@"SHF_NOTE_NV_CUINFO"
        /*0018*/ 	.short	0x0002
        /*001a*/ 	.short	0x0064
        /*001c*/ 	.short	0x0082
	.zero		2


//--------------------- .nv.info                  --------------------------
	.section	.nv.info,"",@"SHT_CUDA_INFO"
	.align	4


	//----- nvinfo : EIATTR_REGCOUNT
	.align		4
        /*0000*/ 	.byte	0x04, 0x2f
        /*0002*/ 	.short	(.L_1 - .L_0)
	.align		4
.L_0:
        /*0004*/ 	.word	index@(_Z11cudaChoiLeePfS_S_S_iS_)
        /*0008*/ 	.word	0x00000020


	//----- nvinfo : EIATTR_FRAME_SIZE
	.align		4
.L_1:
        /*000c*/ 	.byte	0x04, 0x11
        /*000e*/ 	.short	(.L_3 - .L_2)
	.align		4
.L_2:
        /*0010*/ 	.word	index@($__internal_0_$__cuda_sm20_sqrt_rn_f32_slowpath)
        /*0014*/ 	.word	0x00000000


	//----- nvinfo : EIATTR_FRAME_SIZE
	.align		4
.L_3:
        /*0018*/ 	.byte	0x04, 0x11
        /*001a*/ 	.short	(.L_5 - .L_4)
	.align		4
.L_4:
        /*001c*/ 	.word	index@(_Z11cudaChoiLeePfS_S_S_iS_)
        /*0020*/ 	.word	0x00000000


	//----- nvinfo : EIATTR_MIN_STACK_SIZE
	.align		4
.L_5:
        /*0024*/ 	.byte	0x04, 0x12
        /*0026*/ 	.short	(.L_7 - .L_6)
	.align		4
.L_6:
        /*0028*/ 	.word	index@(_Z11cudaChoiLeePfS_S_S_iS_)
        /*002c*/ 	.word	0x00000000
.L_7:


//--------------------- .nv.compat                --------------------------
	.section	.nv.compat,"",@"SHT_CUDA_COMPAT_INFO"
	.align	4
        /*0000*/ 	.byte	0x02, 0x09, 0x00, 0x00, 0x02, 0x02, 0x01, 0x00, 0x02, 0x05, 0x05, 0x00, 0x03, 0x07, 0x01, 0x01
        /*0010*/ 	.byte	0x02, 0x03, 0x00, 0x00, 0x02, 0x06, 0x01, 0x00, 0x04, 0x0b, 0x08, 0x00, 0x01, 0x00, 0x00, 0x00
        /*0020*/ 	.byte	0x00, 0x00, 0x00, 0x00


//--------------------- .nv.info._Z11cudaChoiLeePfS_S_S_iS_ --------------------------
	.section	.nv.info._Z11cudaChoiLeePfS_S_S_iS_,"",@"SHT_CUDA_INFO"
	.sectionflags	@""
	.align	4


	//----- nvinfo : EIATTR_CUDA_API_VERSION
	.align		4
        /*0000*/ 	.byte	0x04, 0x37
        /*0002*/ 	.short	(.L_9 - .L_8)
.L_8:
        /*0004*/ 	.word	0x00000082


	//----- nvinfo : EIATTR_KPARAM_INFO
	.align		4
.L_9:
        /*0008*/ 	.byte	0x04, 0x17
        /*000a*/ 	.short	(.L_11 - .L_10)
.L_10:
        /*000c*/ 	.word	0x00000000
        /*0010*/ 	.short	0x0005
        /*0012*/ 	.short	0x0028
        /*0014*/ 	.byte	0x00, 0xf5, 0x21, 0x00


	//----- nvinfo : EIATTR_KPARAM_INFO
	.align		4
.L_11:
        /*0018*/ 	.byte	0x04, 0x17
        /*001a*/ 	.short	(.L_13 - .L_12)
.L_12:
        /*001c*/ 	.word	0x00000000
        /*0020*/ 	.short	0x0004
        /*0022*/ 	.short	0x0020
        /*0024*/ 	.byte	0x00, 0xf0, 0x11, 0x00


	//----- nvinfo : EIATTR_KPARAM_INFO
	.align		4
.L_13:
        /*0028*/ 	.byte	0x04, 0x17
        /*002a*/ 	.short	(.L_15 - .L_14)
.L_14:
        /*002c*/ 	.word	0x00000000
        /*0030*/ 	.short	0x0003
        /*0032*/ 	.short	0x0018
        /*0034*/ 	.byte	0x00, 0xf5, 0x21, 0x00


	//----- nvinfo : EIATTR_KPARAM_INFO
	.align		4
.L_15:
        /*0038*/ 	.byte	0x04, 0x17
        /*003a*/ 	.short	(.L_17 - .L_16)
.L_16:
        /*003c*/ 	.word	0x00000000
        /*0040*/ 	.short	0x0002
        /*0042*/ 	.short	0x0010
        /*0044*/ 	.byte	0x00, 0xf5, 0x21, 0x00


	//----- nvinfo : EIATTR_KPARAM_INFO
	.align		4
.L_17:
        /*0048*/ 	.byte	0x04, 0x17
        /*004a*/ 	.short	(.L_19 - .L_18)
.L_18:
        /*004c*/ 	.word	0x00000000
        /*0050*/ 	.short	0x0001
        /*0052*/ 	.short	0x0008
        /*0054*/ 	.byte	0x00, 0xf5, 0x21, 0x00


	//----- nvinfo : EIATTR_KPARAM_INFO
	.align		4
.L_19:
        /*0058*/ 	.byte	0x04, 0x17
        /*005a*/ 	.short	(.L_21 - .L_20)
.L_20:
        /*005c*/ 	.word	0x00000000
        /*0060*/ 	.short	0x0000
        /*0062*/ 	.short	0x0000
        /*0064*/ 	.byte	0x00, 0xf5, 0x21, 0x00


	//----- nvinfo : EIATTR_SPARSE_MMA_MASK
	.align		4
.L_21:
        /*0068*/ 	.byte	0x03, 0x50
        /*006a*/ 	.short	0x0000


	//----- nvinfo : EIATTR_MAXREG_COUNT
	.align		4
        /*006c*/ 	.byte	0x03, 0x1b
        /*006e*/ 	.short	0x00ff


	//----- nvinfo : EIATTR_MERCURY_ISA_VERSION
	.align		4
        /*0070*/ 	.byte	0x03, 0x5f
        /*0072*/ 	.short	0x0101


	//----- nvinfo : EIATTR_VRC_CTA_INIT_COUNT
	.align		4
        /*0074*/ 	.byte	0x02, 0x4a
	.zero		1
	.zero		1


	//----- nvinfo : EIATTR_EXIT_INSTR_OFFSETS
	.align		4
        /*0078*/ 	.byte	0x04, 0x1c
        /*007a*/ 	.short	(.L_23 - .L_22)


	//   ....[0]....
.L_22:
        /*007c*/ 	.word	0x00000070


	//   ....[1]....
        /*0080*/ 	.word	0x00001540


	//----- nvinfo : EIATTR_CRS_STACK_SIZE
	.align		4
.L_23:
        /*0084*/ 	.byte	0x04, 0x1e
        /*0086*/ 	.short	(.L_25 - .L_24)
.L_24:
        /*0088*/ 	.word	0x00000000


	//----- nvinfo : EIATTR_CBANK_PARAM_SIZE
	.align		4
.L_25:
        /*008c*/ 	.byte	0x03, 0x19
        /*008e*/ 	.short	0x0030


	//----- nvinfo : EIATTR_PARAM_CBANK
	.align		4
        /*0090*/ 	.byte	0x04, 0x0a
        /*0092*/ 	.short	(.L_27 - .L_26)
	.align		4
.L_26:
        /*0094*/ 	.word	index@(.nv.constant0._Z11cudaChoiLeePfS_S_S_iS_)
        /*0098*/ 	.short	0x0380
        /*009a*/ 	.short	0x0030


	//----- nvinfo : EIATTR_SW_WAR
	.align		4
.L_27:
        /*009c*/ 	.byte	0x04, 0x36
        /*009e*/ 	.short	(.L_29 - .L_28)
.L_28:
        /*00a0*/ 	.word	0x00000008
.L_29:


//--------------------- .nv.callgraph             --------------------------
	.section	.nv.callgraph,"",@"SHT_CUDA_CALLGRAPH"
	.align	4
	.sectionentsize	8
	.align		4
        /*0000*/ 	.word	0x00000000
	.align		4
        /*0004*/ 	.word	0xffffffff
	.align		4
        /*0008*/ 	.word	0x00000000
	.align		4
        /*000c*/ 	.word	0xfffffffe
	.align		4
        /*0010*/ 	.word	0x00000000
	.align		4
        /*0014*/ 	.word	0xfffffffd
	.align		4
        /*0018*/ 	.word	0x00000000
	.align		4
        /*001c*/ 	.word	0xfffffffc


//--------------------- .text._Z11cudaChoiLeePfS_S_S_iS_ --------------------------
	.section	.text._Z11cudaChoiLeePfS_S_S_iS_,"ax",@progbits
	.align	128
        .global         _Z11cudaChoiLeePfS_S_S_iS_
        .type           _Z11cudaChoiLeePfS_S_S_iS_,@function
        .size           _Z11cudaChoiLeePfS_S_S_iS_,(.L_x_12 - _Z11cudaChoiLeePfS_S_S_iS_)
        .other          _Z11cudaChoiLeePfS_S_S_iS_,@"STO_CUDA_ENTRY STV_DEFAULT"
_Z11cudaChoiLeePfS_S_S_iS_:
.text._Z11cudaChoiLeePfS_S_S_iS_:
[----:B------:R-:W-:Y:S01]  /*0000*/  LDC R1, c[0x0][0x37c] ;  /* 0x0000df00ff017b82 */ /* 0x000fe20000000800 */
[----:B------:R-:W0:Y:S07]  /*0010*/  S2R R3, SR_TID.X ;  /* 0x0000000000037919 */ /* 0x000e2e0000002100 */
[----:B------:R-:W0:Y:S01]  /*0020*/  S2UR UR4, SR_CTAID.X ;  /* 0x00000000000479c3 */ /* 0x000e220000002500 */
[----:B------:R-:W1:Y:S07]  /*0030*/  LDCU UR5, c[0x0][0x3a0] ;  /* 0x00007400ff0577ac */ /* 0x000e6e0008000800 */
[----:B------:R-:W0:Y:S02]  /*0040*/  LDC R0, c[0x0][0x360] ;  /* 0x0000d800ff007b82 */ /* 0x000e240000000800 */
[----:B0-----:R-:W-:-:S05]  /*0050*/  IMAD R0, R0, UR4, R3 ;  /* 0x0000000400007c24 */ /* 0x001fca000f8e0203 */
[----:B-1----:R-:W-:-:S13]  /*0060*/  ISETP.GE.AND P0, PT, R0, UR5, PT ;  /* 0x0000000500007c0c */ /* 0x002fda000bf06270 */
[----:B------:R-:W-:Y:S05]  /*0070*/  @P0 EXIT ;  /* 0x000000000000094d */ /* 0x000fea0003800000 */
[----:B------:R-:W-:Y:S01]  /*0080*/  UISETP.GE.AND UP0, UPT, UR5, 0x1, UPT ;  /* 0x000000010500788c */ /* 0x000fe2000bf06270 */
[----:B------:R-:W-:Y:S01]  /*0090*/  HFMA2 R2, -RZ, RZ, 0, 0 ;  /* 0x00000000ff027431 */ /* 0x000fe200000001ff */
[----:B------:R-:W0:Y:S07]  /*00a0*/  LDCU.64 UR14, c[0x0][0x358] ;  /* 0x00006b00ff0e77ac */ /* 0x000e2e0008000a00 */
[----:B------:R-:W-:Y:S05]  /*00b0*/  BRA.U !UP0, `(.L_x_0) ;  /* 0x0000001508147547 */ /* 0x000fea000b800000 */
[----:B------:R-:W-:Y:S01]  /*00c0*/  MOV R2, RZ ;  /* 0x000000ff00027202 */ /* 0x000fe20000000f00 */
[----:B------:R-:W1:Y:S01]  /*00d0*/  LDCU.U16 UR13, c[0x0][0x3a0] ;  /* 0x00007400ff0d77ac */ /* 0x000e620008000400 */
[----:B------:R-:W-:Y:S01]  /*00e0*/  PRMT R3, RZ, 0x7610, R3 ;  /* 0x00007610ff037816 */ /* 0x000fe20000000003 */
[----:B------:R-:W2:Y:S01]  /*00f0*/  LDCU UR20, c[0x0][0x3a0] ;  /* 0x00007400ff1477ac */ /* 0x000ea20008000800 */
[----:B------:R-:W-:-:S05]  /*0100*/  UMOV UR4, URZ ;  /* 0x000000ff00047c82 */ /* 0x000fca0008000000 */
.L_x_9:
[----:B------:R-:W3:Y:S01]  /*0110*/  LDCU UR5, c[0x0][0x3a0] ;  /* 0x00007400ff0577ac */ /* 0x000ee20008000800 */
[----:B------:R-:W-:Y:S01]  /*0120*/  HFMA2 R24, -RZ, RZ, 0, 0 ;  /* 0x00000000ff187431 */ /* 0x000fe200000001ff */
[----:B------:R-:W-:Y:S01]  /*0130*/  MOV R21, RZ ;  /* 0x000000ff00157202 */ /* 0x000fe20000000f00 */
[----:B---3--:R-:W-:-:S09]  /*0140*/  UISETP.GE.AND UP0, UPT, UR4, UR5, UPT ;  /* 0x000000050400728c */ /* 0x008fd2000bf06270 */
[----:B------:R-:W-:Y:S05]  /*0150*/  BRA.U UP0, `(.L_x_1) ;  /* 0x0000001100887547 */ /* 0x000fea000b800000 */
[----:B------:R-:W-:Y:S01]  /*0160*/  UIADD3 UR5, UPT, UPT, UR4, -UR5, URZ ;  /* 0x8000000504057290 */ /* 0x000fe2000fffe0ff */
[----:B------:R-:W-:Y:S02]  /*0170*/  MOV R24, RZ ;  /* 0x000000ff00187202 */ /* 0x000fe40000000f00 */
[----:B------:R-:W-:Y:S01]  /*0180*/  MOV R21, RZ ;  /* 0x000000ff00157202 */ /* 0x000fe20000000f00 */
[----:B------:R-:W-:-:S03]  /*0190*/  UISETP.GT.U32.AND UP0, UPT, UR5, -0x4, UPT ;  /* 0xfffffffc0500788c */ /* 0x000fc6000bf04070 */
[----:B------:R-:W-:-:S06]  /*01a0*/  UMOV UR5, URZ ;  /* 0x000000ff00057c82 */ /* 0x000fcc0008000000 */
[----:B------:R-:W-:Y:S05]  /*01b0*/  BRA.U UP0, `(.L_x_2) ;  /* 0x0000000900687547 */ /* 0x000fea000b800000 */
[----:B------:R-:W3:Y:S01]  /*01c0*/  LDCU.64 UR6, c[0x0][0x398] ;  /* 0x00007300ff0677ac */ /* 0x000ee20008000a00 */
[----:B------:R-:W-:Y:S02]  /*01d0*/  IADD3 R4, PT, PT, R0, UR4, RZ ;  /* 0x0000000400047c10 */ /* 0x000fe4000fffe0ff */
[----:B------:R-:W-:Y:S01]  /*01e0*/  MOV R24, RZ ;  /* 0x000000ff00187202 */ /* 0x000fe20000000f00 */
[----:B--2---:R-:W-:Y:S01]  /*01f0*/  ULOP3.LUT UR5, UR20, 0xfffffffc, URZ, 0xc0, !UPT ;  /* 0xfffffffc14057892 */ /* 0x004fe2000f8ec0ff */
[----:B------:R-:W-:Y:S01]  /*0200*/  MOV R5, R0 ;  /* 0x0000000000057202 */ /* 0x000fe20000000f00 */
[----:B------:R-:W2:Y:S01]  /*0210*/  LDCU.64 UR8, c[0x0][0x390] ;  /* 0x00007200ff0877ac */ /* 0x000ea20008000a00 */
[----:B------:R-:W4:Y:S01]  /*0220*/  LDCU.128 UR16, c[0x0][0x380] ;  /* 0x00007000ff1077ac */ /* 0x000f220008000c00 */
[----:B------:R-:W-:Y:S02]  /*0230*/  UIADD3 UR5, UPT, UPT, -UR5, URZ, URZ ;  /* 0x000000ff05057290 */ /* 0x000fe4000fffe1ff */
[----:B---3--:R-:W-:-:S04]  /*0240*/  UIADD3 UR6, UP0, UPT, UR6, 0x8, URZ ;  /* 0x0000000806067890 */ /* 0x008fc8000ff1e0ff */
[----:B------:R-:W-:-:S12]  /*0250*/  UIADD3.X UR7, UPT, UPT, URZ, UR7, URZ, UP0, !UPT ;  /* 0x00000007ff077290 */ /* 0x000fd800087fe4ff */
.L_x_3:
[----:B------:R-:W-:Y:S02]  /*0260*/  UIMAD.WIDE.U32 UR22, UR4, 0x4, UR6 ;  /* 0x00000004041678a5 */ /* 0x000fe4000f8e0006 */
[----:B------:R-:W-:Y:S01]  /*0270*/  MOV R6, UR6 ;  /* 0x0000000600067c02 */ /* 0x000fe20008000f00 */
[----:B--2---:R-:W-:Y:S01]  /*0280*/  UIMAD.WIDE.U32 UR10, UR4, 0x4, UR8 ;  /* 0x00000004040a78a5 */ /* 0x004fe2000f8e0008 */
[----:B------:R-:W-:Y:S02]  /*0290*/  MOV R7, UR7 ;  /* 0x0000000700077c02 */ /* 0x000fe40008000f00 */
[----:B------:R-:W-:Y:S02]  /*02a0*/  MOV R26, UR22 ;  /* 0x00000016001a7c02 */ /* 0x000fe40008000f00 */
[----:B------:R-:W-:Y:S01]  /*02b0*/  MOV R27, UR23 ;  /* 0x00000017001b7c02 */ /* 0x000fe20008000f00 */
[----:B0-----:R-:W2:Y:S01]  /*02c0*/  LDG.E R8, desc[UR14][R6.64+-0x8] ;  /* 0xfffff80e06087981 */ /* 0x001ea2000c1e1900 */
[----:B------:R-:W-:-:S02]  /*02d0*/  MOV R12, UR8 ;  /* 0x00000008000c7c02 */ /* 0x000fc40008000f00 */
[----:B------:R-:W-:Y:S01]  /*02e0*/  MOV R13, UR9 ;  /* 0x00000009000d7c02 */ /* 0x000fe20008000f00 */
[----:B------:R-:W2:Y:S01]  /*02f0*/  LDG.E R25, desc[UR14][R26.64+-0x8] ;  /* 0xfffff80e1a197981 */ /* 0x000ea2000c1e1900 */
[----:B------:R-:W-:Y:S02]  /*0300*/  MOV R14, UR10 ;  /* 0x0000000a000e7c02 */ /* 0x000fe40008000f00 */
[----:B------:R-:W-:Y:S01]  /*0310*/  MOV R15, UR11 ;  /* 0x0000000b000f7c02 */ /* 0x000fe20008000f00 */
[----:B------:R-:W3:Y:S04]  /*0320*/  LDG.E R20, desc[UR14][R12.64] ;  /* 0x0000000e0c147981 */ /* 0x000ee8000c1e1900 */
[----:B------:R0:W5:Y:S01]  /*0330*/  LDG.E R9, desc[UR14][R14.64] ;  /* 0x0000000e0e097981 */ /* 0x000162000c1e1900 */
[----:B----4-:R-:W-:-:S02]  /*0340*/  UIADD3 UR24, UP1, UPT, UR18, 0x8, URZ ;  /* 0x0000000812187890 */ /* 0x010fc4000ff3e0ff */
[----:B------:R-:W-:Y:S02]  /*0350*/  UIADD3 UR12, UP0, UPT, UR16, 0x8, URZ ;  /* 0x00000008100c7890 */ /* 0x000fe4000ff1e0ff */
[----:B------:R-:W-:Y:S02]  /*0360*/  UIADD3.X UR25, UPT, UPT, URZ, UR19, URZ, UP1, !UPT ;  /* 0x00000013ff197290 */ /* 0x000fe40008ffe4ff */
[----:B------:R-:W-:Y:S01]  /*0370*/  UIADD3.X UR21, UPT, UPT, URZ, UR17, URZ, UP0, !UPT ;  /* 0x00000011ff157290 */ /* 0x000fe200087fe4ff */
[----:B------:R-:W-:Y:S02]  /*0380*/  MOV R18, UR8 ;  /* 0x0000000800127c02 */ /* 0x000fe40008000f00 */
[----:B------:R-:W-:Y:S02]  /*0390*/  MOV R16, UR6 ;  /* 0x0000000600107c02 */ /* 0x000fe40008000f00 */
[----:B------:R-:W-:Y:S02]  /*03a0*/  MOV R17, UR7 ;  /* 0x0000000700117c02 */ /* 0x000fe40008000f00 */
[----:B------:R-:W-:-:S02]  /*03b0*/  MOV R23, UR23 ;  /* 0x0000001700177c02 */ /* 0x000fc40008000f00 */
[----:B------:R-:W-:Y:S01]  /*03c0*/  MOV R19, UR9 ;  /* 0x0000000900137c02 */ /* 0x000fe20008000f00 */
[----:B------:R4:W5:Y:S01]  /*03d0*/  LDG.E R6, desc[UR14][R16.64+-0x4] ;  /* 0xfffffc0e10067981 */ /* 0x000962000c1e1900 */
[----:B------:R-:W-:Y:S02]  /*03e0*/  MOV R22, UR22 ;  /* 0x0000001600167c02 */ /* 0x000fe40008000f00 */
[----:B0-----:R-:W-:Y:S01]  /*03f0*/  MOV R14, UR24 ;  /* 0x00000018000e7c02 */ /* 0x001fe20008000f00 */
[----:B------:R-:W5:Y:S01]  /*0400*/  LDG.E R18, desc[UR14][R18.64+0x4] ;  /* 0x0000040e12127981 */ /* 0x000f62000c1e1900 */
[----:B------:R-:W-:Y:S02]  /*0410*/  MOV R15, UR25 ;  /* 0x00000019000f7c02 */ /* 0x000fe40008000f00 */
[----:B------:R-:W-:Y:S01]  /*0420*/  MOV R10, UR10 ;  /* 0x0000000a000a7c02 */ /* 0x000fe20008000f00 */
[----:B------:R-:W5:Y:S01]  /*0430*/  LDG.E R23, desc[UR14][R22.64+-0x4] ;  /* 0xfffffc0e16177981 */ /* 0x000f62000c1e1900 */
[----:B------:R-:W-:-:S02]  /*0440*/  MOV R11, UR11 ;  /* 0x0000000b000b7c02 */ /* 0x000fc40008000f00 */
[----:B------:R-:W-:Y:S02]  /*0450*/  MOV R12, UR12 ;  /* 0x0000000c000c7c02 */ /* 0x000fe40008000f00 */
[----:B------:R-:W-:Y:S01]  /*0460*/  MOV R13, UR21 ;  /* 0x00000015000d7c02 */ /* 0x000fe20008000f00 */
[--C-:B----4-:R-:W-:Y:S01]  /*0470*/  IMAD.WIDE R16, R4, 0x4, R14.reuse ;  /* 0x0000000404107825 */ /* 0x110fe200078e020e */
[----:B------:R0:W4:Y:S03]  /*0480*/  LDG.E R7, desc[UR14][R10.64+0x4] ;  /* 0x0000040e0a077981 */ /* 0x000126000c1e1900 */
[----:B------:R-:W-:-:S05]  /*0490*/  IMAD.WIDE R14, R5, 0x4, R14 ;  /* 0x00000004050e7825 */ /* 0x000fca00078e020e */
[----:B------:R-:W4:Y:S01]  /*04a0*/  LDG.E R27, desc[UR14][R14.64+-0x8] ;  /* 0xfffff80e0e1b7981 */ /* 0x000f22000c1e1900 */
[----:B0-----:R-:W-:-:S04]  /*04b0*/  IMAD.WIDE R10, R4, 0x4, R12 ;  /* 0x00000004040a7825 */ /* 0x001fc800078e020c */
[----:B------:R-:W-:Y:S01]  /*04c0*/  IMAD.WIDE R12, R5, 0x4, R12 ;  /* 0x00000004050c7825 */ /* 0x000fe200078e020c */
[----:B------:R-:W4:Y:S03]  /*04d0*/  LDG.E R22, desc[UR14][R10.64+-0x8] ;  /* 0xfffff80e0a167981 */ /* 0x000f26000c1e1900 */
[-C--:B--2---:R-:W-:Y:S01]  /*04e0*/  FMUL R19, R8, R25.reuse ;  /* 0x0000001908137220 */ /* 0x084fe20000400000 */
[----:B---3--:R-:W-:-:S03]  /*04f0*/  FMUL R25, R20, R25 ;  /* 0x0000001914197220 */ /* 0x008fc60000400000 */
[-C--:B-----5:R-:W-:Y:S02]  /*0500*/  FFMA R19, R20, R9.reuse, R19 ;  /* 0x0000000914137223 */ /* 0x0a0fe40000000013 */
[----:B------:R-:W2:Y:S01]  /*0510*/  LDG.E R20, desc[UR14][R16.64+-0x8] ;  /* 0xfffff80e10147981 */ /* 0x000ea2000c1e1900 */
[----:B------:R-:W-:-:S03]  /*0520*/  FFMA R25, R8, R9, -R25 ;  /* 0x0000000908197223 */ /* 0x000fc60000000819 */
[----:B------:R-:W3:Y:S01]  /*0530*/  LDG.E R9, desc[UR14][R12.64+-0x8] ;  /* 0xfffff80e0c097981 */ /* 0x000ee2000c1e1900 */
[-C--:B------:R-:W-:Y:S01]  /*0540*/  FMUL R29, R6, R23.reuse ;  /* 0x00000017061d7220 */ /* 0x080fe20000400000 */
[----:B------:R-:W-:-:S03]  /*0550*/  FMUL R23, R18, R23 ;  /* 0x0000001712177220 */ /* 0x000fc60000400000 */
[-C--:B----4-:R-:W-:Y:S01]  /*0560*/  FFMA R8, R18, R7.reuse, R29 ;  /* 0x0000000712087223 */ /* 0x090fe2000000001d */
[----:B------:R-:W-:Y:S01]  /*0570*/  FFMA R7, R6, R7, -R23 ;  /* 0x0000000706077223 */ /* 0x000fe20000000817 */
[----:B------:R-:W4:Y:S04]  /*0580*/  LDG.E R29, desc[UR14][R16.64] ;  /* 0x0000000e101d7981 */ /* 0x000f28000c1e1900 */
[----:B------:R-:W5:Y:S04]  /*0590*/  LDG.E R6, desc[UR14][R16.64+-0x4] ;  /* 0xfffffc0e10067981 */ /* 0x000f68000c1e1900 */
[----:B------:R-:W4:Y:S01]  /*05a0*/  LDG.E R16, desc[UR14][R16.64+0x4] ;  /* 0x0000040e10107981 */ /* 0x000f22000c1e1900 */
[-C--:B--2---:R-:W-:Y:S01]  /*05b0*/  FMUL R23, R20, R27.reuse ;  /* 0x0000001b14177220 */ /* 0x084fe20000400000 */
[----:B------:R-:W-:-:S03]  /*05c0*/  FMUL R27, R22, R27 ;  /* 0x0000001b161b7220 */ /* 0x000fc60000400000 */
[-C--:B---3--:R-:W-:Y:S01]  /*05d0*/  FFMA R22, R22, R9.reuse, R23 ;  /* 0x0000000916167223 */ /* 0x088fe20000000017 */
[----:B------:R-:W-:Y:S01]  /*05e0*/  FFMA R18, R20, R9, -R27 ;  /* 0x0000000914127223 */ /* 0x000fe2000000081b */
[----:B------:R-:W5:Y:S04]  /*05f0*/  LDG.E R23, desc[UR14][R14.64+-0x4] ;  /* 0xfffffc0e0e177981 */ /* 0x000f68000c1e1900 */
[----:B------:R-:W2:Y:S04]  /*0600*/  LDG.E R20, desc[UR14][R10.64+-0x4] ;  /* 0xfffffc0e0a147981 */ /* 0x000ea8000c1e1900 */
[----:B------:R-:W3:Y:S01]  /*0610*/  LDG.E R27, desc[UR14][R12.64+-0x4] ;  /* 0xfffffc0e0c1b7981 */ /* 0x000ee2000c1e1900 */
[C---:B------:R-:W-:Y:S01]  /*0620*/  FMUL R9, R18.reuse, R25 ;  /* 0x0000001912097220 */ /* 0x040fe20000400000 */
[----:B------:R-:W-:-:S03]  /*0630*/  FMUL R26, R18, R19 ;  /* 0x00000013121a7220 */ /* 0x000fc60000400000 */
[C---:B------:R-:W-:Y:S01]  /*0640*/  FFMA R18, R22.reuse, R19, -R9 ;  /* 0x0000001316127223 */ /* 0x040fe20000000809 */
[----:B------:R-:W-:-:S03]  /*0650*/  FFMA R19, R22, R25, R26 ;  /* 0x0000001916137223 */ /* 0x000fc6000000001a */
[----:B------:R-:W-:Y:S01]  /*0660*/  FADD R21, R18, R21 ;  /* 0x0000001512157221 */ /* 0x000fe20000000000 */
[----:B------:R-:W-:Y:S01]  /*0670*/  FADD R24, R19, R24 ;  /* 0x0000001813187221 */ /* 0x000fe20000000000 */
[----:B------:R-:W-:Y:S01]  /*0680*/  MOV R19, UR7 ;  /* 0x0000000700137c02 */ /* 0x000fe20008000f00 */
[----:B------:R-:W4:Y:S01]  /*0690*/  LDG.E R25, desc[UR14][R10.64] ;  /* 0x0000000e0a197981 */ /* 0x000f22000c1e1900 */
[----:B------:R-:W-:-:S03]  /*06a0*/  MOV R22, UR8 ;  /* 0x0000000800167c02 */ /* 0x000fc60008000f00 */
[----:B------:R-:W4:Y:S04]  /*06b0*/  LDG.E R26, desc[UR14][R12.64] ;  /* 0x0000000e0c1a7981 */ /* 0x000f28000c1e1900 */
[----:B------:R-:W4:Y:S01]  /*06c0*/  LDG.E R12, desc[UR14][R12.64+0x4] ;  /* 0x0000040e0c0c7981 */ /* 0x000f22000c1e1900 */
[-C--:B-----5:R-:W-:Y:S01]  /*06d0*/  FMUL R9, R6, R23.reuse ;  /* 0x0000001706097220 */ /* 0x0a0fe20000400000 */
[----:B--2---:R-:W-:-:S04]  /*06e0*/  FMUL R23, R20, R23 ;  /* 0x0000001714177220 */ /* 0x004fc80000400000 */
[-C--:B---3--:R-:W-:Y:S01]  /*06f0*/  FFMA R23, R6, R27.reuse, -R23 ;  /* 0x0000001b06177223 */ /* 0x088fe20000000817 */
[----:B------:R-:W-:Y:S02]  /*0700*/  FFMA R9, R20, R27, R9 ;  /* 0x0000001b14097223 */ /* 0x000fe40000000009 */
[----:B------:R-:W4:Y:S01]  /*0710*/  LDG.E R20, desc[UR14][R14.64] ;  /* 0x0000000e0e147981 */ /* 0x000f22000c1e1900 */
[C---:B------:R-:W-:Y:S01]  /*0720*/  FMUL R6, R23.reuse, R7 ;  /* 0x0000000717067220 */ /* 0x040fe20000400000 */
[----:B------:R-:W-:-:S03]  /*0730*/  FMUL R18, R23, R8 ;  /* 0x0000000817127220 */ /* 0x000fc60000400000 */
[C---:B------:R-:W-:Y:S01]  /*0740*/  FFMA R6, R9.reuse, R8, -R6 ;  /* 0x0000000809067223 */ /* 0x040fe20000000806 */
[----:B------:R-:W-:Y:S01]  /*0750*/  FFMA R9, R9, R7, R18 ;  /* 0x0000000709097223 */ /* 0x000fe20000000012 */
[----:B------:R-:W-:Y:S02]  /*0760*/  MOV R18, UR6 ;  /* 0x0000000600127c02 */ /* 0x000fe40008000f00 */
[----:B------:R-:W-:Y:S01]  /*0770*/  MOV R23, UR9 ;  /* 0x0000000900177c02 */ /* 0x000fe20008000f00 */
[----:B------:R-:W2:Y:S04]  /*0780*/  LDG.E R14, desc[UR14][R14.64+0x4] ;  /* 0x0000040e0e0e7981 */ /* 0x000ea8000c1e1900 */
[----:B------:R0:W3:Y:S04]  /*0790*/  LDG.E R27, desc[UR14][R18.64] ;  /* 0x0000000e121b7981 */ /* 0x0000e8000c1e1900 */
[----:B------:R5:W2:Y:S01]  /*07a0*/  LDG.E R28, desc[UR14][R22.64+0x8] ;  /* 0x0000080e161c7981 */ /* 0x000aa2000c1e1900 */
[----:B0-----:R-:W-:-:S02]  /*07b0*/  MOV R18, UR22 ;  /* 0x0000001600127c02 */ /* 0x001fc40008000f00 */
[----:B------:R-:W-:Y:S02]  /*07c0*/  MOV R19, UR23 ;  /* 0x0000001700137c02 */ /* 0x000fe40008000f00 */
[----:B-----5:R-:W-:Y:S02]  /*07d0*/  MOV R22, UR10 ;  /* 0x0000000a00167c02 */ /* 0x020fe40008000f00 */
[----:B------:R-:W-:Y:S01]  /*07e0*/  MOV R23, UR11 ;  /* 0x0000000b00177c02 */ /* 0x000fe20008000f00 */
[----:B------:R-:W2:Y:S04]  /*07f0*/  LDG.E R18, desc[UR14][R18.64] ;  /* 0x0000000e12127981 */ /* 0x000ea8000c1e1900 */
[----:B------:R0:W5:Y:S02]  /*0800*/  LDG.E R7, desc[UR14][R22.64+0x8] ;  /* 0x0000080e16077981 */ /* 0x000164000c1e1900 */
[----:B0-----:R-:W-:-:S02]  /*0810*/  MOV R22, UR8 ;  /* 0x0000000800167c02 */ /* 0x001fc40008000f00 */
[----:B------:R-:W-:Y:S02]  /*0820*/  MOV R23, UR9 ;  /* 0x0000000900177c02 */ /* 0x000fe40008000f00 */
[----:B------:R-:W-:-:S03]  /*0830*/  MOV R19, UR11 ;  /* 0x0000000b00137c02 */ /* 0x000fc60008000f00 */
[----:B------:R-:W5:Y:S01]  /*0840*/  LDG.E R22, desc[UR14][R22.64+0xc] ;  /* 0x00000c0e16167981 */ /* 0x000f62000c1e1900 */
[-C--:B----4-:R-:W-:Y:S01]  /*0850*/  FMUL R8, R25, R20.reuse ;  /* 0x0000001419087220 */ /* 0x090fe20000400000 */
[----:B------:R-:W-:-:S03]  /*0860*/  FMUL R20, R29, R20 ;  /* 0x000000141d147220 */ /* 0x000fc60000400000 */
[----:B------:R-:W-:Y:S02]  /*0870*/  FFMA R8, R29, R26, -R8 ;  /* 0x0000001a1d087223 */ /* 0x000fe40000000808 */
[----:B------:R0:W4:Y:S02]  /*0880*/  LDG.E R29, desc[UR14][R10.64+0x4] ;  /* 0x0000040e0a1d7981 */ /* 0x000124000c1e1900 */
[----:B0-----:R-:W-:Y:S01]  /*0890*/  MOV R11, UR7 ;  /* 0x00000007000b7c02 */ /* 0x001fe20008000f00 */
[-C--:B--2---:R-:W-:Y:S01]  /*08a0*/  FMUL R10, R28, R18.reuse ;  /* 0x000000121c0a7220 */ /* 0x084fe20000400000 */
[----:B---3--:R-:W-:-:S03]  /*08b0*/  FMUL R13, R27, R18 ;  /* 0x000000121b0d7220 */ /* 0x008fc60000400000 */
[----:B-----5:R-:W-:Y:S01]  /*08c0*/  FFMA R27, R27, R7, -R10 ;  /* 0x000000071b1b7223 */ /* 0x020fe2000000080a */
[----:B------:R-:W-:-:S05]  /*08d0*/  MOV R10, UR6 ;  /* 0x00000006000a7c02 */ /* 0x000fca0008000f00 */
[----:B------:R0:W2:Y:S01]  /*08e0*/  LDG.E R15, desc[UR14][R10.64+0x4] ;  /* 0x0000040e0a0f7981 */ /* 0x0000a2000c1e1900 */
[----:B------:R-:W-:-:S06]  /*08f0*/  MOV R18, UR10 ;  /* 0x0000000a00127c02 */ /* 0x000fcc0008000f00 */
[----:B------:R-:W3:Y:S01]  /*0900*/  LDG.E R18, desc[UR14][R18.64+0xc] ;  /* 0x00000c0e12127981 */ /* 0x000ee2000c1e1900 */
[----:B0-----:R-:W-:Y:S02]  /*0910*/  MOV R10, UR22 ;  /* 0x00000016000a7c02 */ /* 0x001fe40008000f00 */
[----:B------:R-:W-:-:S05]  /*0920*/  MOV R11, UR23 ;  /* 0x00000017000b7c02 */ /* 0x000fca0008000f00 */
[----:B------:R-:W5:Y:S01]  /*0930*/  LDG.E R17, desc[UR14][R10.64+0x4] ;  /* 0x0000040e0a117981 */ /* 0x000f62000c1e1900 */
[----:B------:R-:W-:Y:S01]  /*0940*/  FFMA R13, R28, R7, R13 ;  /* 0x000000071c0d7223 */ /* 0x000fe2000000000d */
[----:B------:R-:W-:Y:S01]  /*0950*/  FFMA R20, R25, R26, R20 ;  /* 0x0000001a19147223 */ /* 0x000fe20000000014 */
[----:B------:R-:W-:Y:S01]  /*0960*/  FMUL R7, R8, R27 ;  /* 0x0000001b08077220 */ /* 0x000fe20000400000 */
[----:B------:R-:W-:-:S03]  /*0970*/  FADD R6, R21, R6 ;  /* 0x0000000615067221 */ /* 0x000fc60000000000 */
[-C--:B------:R-:W-:Y:S01]  /*0980*/  FFMA R7, R20, R13.reuse, -R7 ;  /* 0x0000000d14077223 */ /* 0x080fe20000000807 */
[----:B------:R-:W-:Y:S01]  /*0990*/  FMUL R8, R8, R13 ;  /* 0x0000000d08087220 */ /* 0x000fe20000400000 */
[----:B------:R-:W-:Y:S02]  /*09a0*/  UIADD3 UR6, UP0, UPT, UR6, 0x10, URZ ;  /* 0x0000001006067890 */ /* 0x000fe4000ff1e0ff */
[----:B------:R-:W-:Y:S01]  /*09b0*/  FADD R6, R6, R7 ;  /* 0x0000000706067221 */ /* 0x000fe20000000000 */
[----:B------:R-:W-:Y:S01]  /*09c0*/  UIADD3 UR5, UPT, UPT, UR5, 0x4, URZ ;  /* 0x0000000405057890 */ /* 0x000fe2000fffe0ff */
[----:B------:R-:W-:Y:S01]  /*09d0*/  FADD R9, R24, R9 ;  /* 0x0000000918097221 */ /* 0x000fe20000000000 */
[----:B------:R-:W-:Y:S01]  /*09e0*/  FFMA R8, R20, R27, R8 ;  /* 0x0000001b14087223 */ /* 0x000fe20000000008 */
[----:B------:R-:W-:Y:S02]  /*09f0*/  UIADD3.X UR7, UPT, UPT, URZ, UR7, URZ, UP0, !UPT ;  /* 0x00000007ff077290 */ /* 0x000fe400087fe4ff */
[----:B------:R-:W-:Y:S01]  /*0a00*/  UISETP.NE.AND UP0, UPT, UR5, URZ, UPT ;  /* 0x000000ff0500728c */ /* 0x000fe2000bf05270 */
[----:B------:R-:W-:Y:S01]  /*0a10*/  FADD R8, R9, R8 ;  /* 0x0000000809087221 */ /* 0x000fe20000000000 */
[----:B------:R-:W-:Y:S01]  /*0a20*/  UIADD3 UR8, UP1, UPT, UR8, 0x10, URZ ;  /* 0x0000001008087890 */ /* 0x000fe2000ff3e0ff */
[----:B------:R-:W-:-:S02]  /*0a30*/  IADD3 R4, PT, PT, R4, 0x4, RZ ;  /* 0x0000000404047810 */ /* 0x000fc40007ffe0ff */
[----:B------:R-:W-:Y:S01]  /*0a40*/  IADD3 R5, PT, PT, R5, 0x4, RZ ;  /* 0x0000000405057810 */ /* 0x000fe20007ffe0ff */
[----:B------:R-:W-:Y:S01]  /*0a50*/  UIADD3.X UR9, UPT, UPT, URZ, UR9, URZ, UP1, !UPT ;  /* 0x00000009ff097290 */ /* 0x000fe20008ffe4ff */
[-C--:B----4-:R-:W-:Y:S01]  /*0a60*/  FMUL R7, R29, R14.reuse ;  /* 0x0000000e1d077220 */ /* 0x090fe20000400000 */
[----:B------:R-:W-:-:S03]  /*0a70*/  FMUL R14, R16, R14 ;  /* 0x0000000e100e7220 */ /* 0x000fc60000400000 */
[-C--:B------:R-:W-:Y:S01]  /*0a80*/  FFMA R7, R16, R12.reuse, -R7 ;  /* 0x0000000c10077223 */ /* 0x080fe20000000807 */
[----:B------:R-:W-:Y:S01]  /*0a90*/  FFMA R14, R29, R12, R14 ;  /* 0x0000000c1d0e7223 */ /* 0x000fe2000000000e */
[-C--:B-----5:R-:W-:Y:S01]  /*0aa0*/  FMUL R10, R22, R17.reuse ;  /* 0x00000011160a7220 */ /* 0x0a0fe20000400000 */
[----:B--2---:R-:W-:-:S03]  /*0ab0*/  FMUL R17, R15, R17 ;  /* 0x000000110f117220 */ /* 0x004fc60000400000 */
[-C--:B---3--:R-:W-:Y:S01]  /*0ac0*/  FFMA R10, R15, R18.reuse, -R10 ;  /* 0x000000120f0a7223 */ /* 0x088fe2000000080a */
[----:B------:R-:W-:-:S03]  /*0ad0*/  FFMA R17, R22, R18, R17 ;  /* 0x0000001216117223 */ /* 0x000fc60000000011 */
[C---:B------:R-:W-:Y:S01]  /*0ae0*/  FMUL R9, R7.reuse, R10 ;  /* 0x0000000a07097220 */ /* 0x040fe20000400000 */
[----:B------:R-:W-:-:S03]  /*0af0*/  FMUL R7, R7, R17 ;  /* 0x0000001107077220 */ /* 0x000fc60000400000 */
[C---:B------:R-:W-:Y:S01]  /*0b00*/  FFMA R9, R14.reuse, R17, -R9 ;  /* 0x000000110e097223 */ /* 0x040fe20000000809 */
[----:B------:R-:W-:-:S03]  /*0b10*/  FFMA R7, R14, R10, R7 ;  /* 0x0000000a0e077223 */ /* 0x000fc60000000007 */
[----:B------:R-:W-:Y:S01]  /*0b20*/  FADD R21, R6, R9 ;  /* 0x0000000906157221 */ /* 0x000fe20000000000 */
[----:B------:R-:W-:Y:S01]  /*0b30*/  FADD R24, R8, R7 ;  /* 0x0000000708187221 */ /* 0x000fe20000000000 */
[----:B------:R-:W-:Y:S06]  /*0b40*/  BRA.U UP0, `(.L_x_3) ;  /* 0xfffffff500c47547 */ /* 0x000fec000b83ffff */
[----:B------:R-:W-:-:S12]  /*0b50*/  ULOP3.LUT UR5, UR20, 0xfffffffc, URZ, 0xc0, !UPT ;  /* 0xfffffffc14057892 */ /* 0x000fd8000f8ec0ff */
.L_x_2:
[----:B--2---:R-:W-:-:S09]  /*0b60*/  ULOP3.LUT UP0, URZ, UR20, 0x3, URZ, 0xc0, !UPT ;  /* 0x0000000314ff7892 */ /* 0x004fd2000f80c0ff */
[----:B------:R-:W-:Y:S05]  /*0b70*/  BRA.U !UP0, `(.L_x_1) ;  /* 0x0000000908007547 */ /* 0x000fea000b800000 */
[----:B------:R-:W-:-:S04]  /*0b80*/  IADD3 R4, PT, PT, RZ, -R3, RZ ;  /* 0x80000003ff047210 */ /* 0x000fc80007ffe0ff */
[----:B------:R-:W-:-:S04]  /*0b90*/  PRMT R4, R4, 0x7710, RZ ;  /* 0x0000771004047816 */ /* 0x000fc800000000ff */
[----:B-1----:R-:W-:-:S04]  /*0ba0*/  IADD3 R4, PT, PT, R4, UR13, RZ ;  /* 0x0000000d04047c10 */ /* 0x002fc8000fffe0ff */
[C---:B------:R-:W-:Y:S02]  /*0bb0*/  LOP3.LUT R5, R4.reuse, 0x3, RZ, 0xc0, !PT ;  /* 0x0000000304057812 */ /* 0x040fe400078ec0ff */
[----:B------:R-:W-:Y:S02]  /*0bc0*/  LOP3.LUT R4, R4, 0x1, RZ, 0xc0, !PT ;  /* 0x0000000104047812 */ /* 0x000fe400078ec0ff */
[----:B------:R-:W-:Y:S02]  /*0bd0*/  ISETP.NE.AND P0, PT, R5, 0x1, PT ;  /* 0x000000010500780c */ /* 0x000fe40003f05270 */
[----:B------:R-:W-:-:S11]  /*0be0*/  ISETP.NE.U32.AND P1, PT, R4, 0x1, PT ;  /* 0x000000010400780c */ /* 0x000fd60003f25070 */
[----:B------:R-:W-:Y:S05]  /*0bf0*/  @!P0 BRA `(.L_x_4) ;  /* 0x00000004002c8947 */ /* 0x000fea0003800000 */
[----:B------:R-:W1:Y:S01]  /*0c00*/  LDCU.128 UR8, c[0x0][0x390] ;  /* 0x00007200ff0877ac */ /* 0x000e620008000c00 */
[----:B------:R-:W2:Y:S01]  /*0c10*/  LDC.64 R6, c[0x0][0x388] ;  /* 0x0000e200ff067b82 */ /* 0x000ea20000000a00 */
[----:B------:R-:W-:Y:S01]  /*0c20*/  IADD3 R27, PT, PT, R0, UR5, RZ ;  /* 0x00000005001b7c10 */ /* 0x000fe2000fffe0ff */
[----:B------:R-:W-:-:S06]  /*0c30*/  UIADD3 UR12, UPT, UPT, UR5, UR4, URZ ;  /* 0x00000004050c7290 */ /* 0x000fcc000fffe0ff */
[----:B------:R-:W3:Y:S01]  /*0c40*/  LDC.64 R4, c[0x0][0x380] ;  /* 0x0000e000ff047b82 */ /* 0x000ee20000000a00 */
[C---:B------:R-:W-:Y:S01]  /*0c50*/  IADD3 R29, PT, PT, R27.reuse, UR4, RZ ;  /* 0x000000041b1d7c10 */ /* 0x040fe2000fffe0ff */
[----:B-1----:R-:W-:Y:S02]  /*0c60*/  UIMAD.WIDE.U32 UR16, UR5, 0x4, UR10 ;  /* 0x00000004051078a5 */ /* 0x002fe4000f8e000a */
[----:B------:R-:W-:Y:S02]  /*0c70*/  UIMAD.WIDE.U32 UR6, UR5, 0x4, UR8 ;  /* 0x00000004050678a5 */ /* 0x000fe4000f8e0008 */
[----:B------:R-:W-:Y:S02]  /*0c80*/  UIMAD.WIDE.U32 UR10, UR12, 0x4, UR10 ;  /* 0x000000040c0a78a5 */ /* 0x000fe4000f8e000a */
[----:B------:R-:W-:Y:S01]  /*0c90*/  UIMAD.WIDE.U32 UR8, UR12, 0x4, UR8 ;  /* 0x000000040c0878a5 */ /* 0x000fe2000f8e0008 */
[----:B--2---:R-:W-:Y:S01]  /*0ca0*/  IMAD.WIDE R8, R27, 0x4, R6 ;  /* 0x000000041b087825 */ /* 0x004fe200078e0206 */
[----:B------:R-:W-:-:S02]  /*0cb0*/  MOV R12, UR6 ;  /* 0x00000006000c7c02 */ /* 0x000fc40008000f00 */
[----:B------:R-:W-:Y:S02]  /*0cc0*/  MOV R13, UR7 ;  /* 0x00000007000d7c02 */ /* 0x000fe40008000f00 */
[----:B------:R-:W-:Y:S02]  /*0cd0*/  MOV R14, UR10 ;  /* 0x0000000a000e7c02 */ /* 0x000fe40008000f00 */
[----:B------:R-:W-:Y:S01]  /*0ce0*/  MOV R15, UR11 ;  /* 0x0000000b000f7c02 */ /* 0x000fe20008000f00 */
[C---:B---3--:R-:W-:Y:S01]  /*0cf0*/  IMAD.WIDE R10, R29.reuse, 0x4, R4 ;  /* 0x000000041d0a7825 */ /* 0x048fe200078e0204 */
[----:B------:R-:W-:Y:S01]  /*0d00*/  MOV R18, UR16 ;  /* 0x0000001000127c02 */ /* 0x000fe20008000f00 */
[----:B0-----:R-:W2:Y:S01]  /*0d10*/  LDG.E R25, desc[UR14][R12.64] ;  /* 0x0000000e0c197981 */ /* 0x001ea2000c1e1900 */
[----:B------:R-:W-:Y:S01]  /*0d20*/  MOV R19, UR17 ;  /* 0x0000001100137c02 */ /* 0x000fe20008000f00 */
[----:B------:R-:W-:Y:S01]  /*0d30*/  IMAD.WIDE R6, R29, 0x4, R6 ;  /* 0x000000041d067825 */ /* 0x000fe200078e0206 */
[----:B------:R-:W-:Y:S01]  /*0d40*/  MOV R16, UR8 ;  /* 0x0000000800107c02 */ /* 0x000fe20008000f00 */
[----:B------:R0:W2:Y:S01]  /*0d50*/  LDG.E R26, desc[UR14][R14.64] ;  /* 0x0000000e0e1a7981 */ /* 0x0000a2000c1e1900 */
[----:B------:R-:W-:Y:S01]  /*0d60*/  MOV R17, UR9 ;  /* 0x0000000900117c02 */ /* 0x000fe20008000f00 */
[----:B------:R-:W-:Y:S01]  /*0d70*/  IMAD.WIDE R4, R27, 0x4, R4 ;  /* 0x000000041b047825 */ /* 0x000fe200078e0204 */
[----:B------:R-:W-:Y:S01]  /*0d80*/  UIMAD.WIDE.U32 UR8, UR4, 0x4, UR16 ;  /* 0x00000004040878a5 */ /* 0x000fe2000f8e0010 */
[----:B------:R-:W3:Y:S04]  /*0d90*/  LDG.E R27, desc[UR14][R8.64] ;  /* 0x0000000e081b7981 */ /* 0x000ee8000c1e1900 */
[----:B------:R-:W3:Y:S01]  /*0da0*/  LDG.E R28, desc[UR14][R10.64] ;  /* 0x0000000e0a1c7981 */ /* 0x000ee2000c1e1900 */
[----:B------:R-:W-:-:S03]  /*0db0*/  UIMAD.WIDE.U32 UR6, UR4, 0x4, UR6 ;  /* 0x00000004040678a5 */ /* 0x000fc6000f8e0006 */
[----:B------:R1:W4:Y:S04]  /*0dc0*/  LDG.E R23, desc[UR14][R18.64] ;  /* 0x0000000e12177981 */ /* 0x000328000c1e1900 */
[----:B------:R-:W5:Y:S01]  /*0dd0*/  LDG.E R22, desc[UR14][R6.64] ;  /* 0x0000000e06167981 */ /* 0x000f62000c1e1900 */
[----:B0-----:R-:W-:-:S03]  /*0de0*/  MOV R15, UR9 ;  /* 0x00000009000f7c02 */ /* 0x001fc60008000f00 */
[----:B------:R0:W5:Y:S04]  /*0df0*/  LDG.E R20, desc[UR14][R16.64] ;  /* 0x0000000e10147981 */ /* 0x000168000c1e1900 */
[----:B------:R-:W5:Y:S01]  /*0e00*/  LDG.E R29, desc[UR14][R4.64] ;  /* 0x0000000e041d7981 */ /* 0x000f62000c1e1900 */
[----:B------:R-:W-:Y:S02]  /*0e10*/  MOV R14, UR8 ;  /* 0x00000008000e7c02 */ /* 0x000fe40008000f00 */
[----:B-1----:R-:W-:Y:S01]  /*0e20*/  MOV R19, UR7 ;  /* 0x0000000700137c02 */ /* 0x002fe20008000f00 */
[----:B------:R-:W5:Y:S01]  /*0e30*/  LDG.E R12, desc[UR14][R12.64+0x4] ;  /* 0x0000040e0c0c7981 */ /* 0x000f62000c1e1900 */
[----:B0-----:R-:W-:Y:S02]  /*0e40*/  MOV R16, UR16 ;  /* 0x0000001000107c02 */ /* 0x001fe40008000f00 */
[----:B------:R-:W-:Y:S01]  /*0e50*/  MOV R17, UR17 ;  /* 0x0000001100117c02 */ /* 0x000fe20008000f00 */
[----:B------:R-:W5:Y:S01]  /*0e60*/  LDG.E R15, desc[UR14][R14.64+0x4] ;  /* 0x0000040e0e0f7981 */ /* 0x000f62000c1e1900 */
[----:B------:R-:W-:-:S03]  /*0e70*/  MOV R18, UR6 ;  /* 0x0000000600127c02 */ /* 0x000fc60008000f00 */
[----:B------:R-:W5:Y:S04]  /*0e80*/  LDG.E R10, desc[UR14][R10.64+0x4] ;  /* 0x0000040e0a0a7981 */ /* 0x000f68000c1e1900 */
[----:B------:R-:W5:Y:S04]  /*0e90*/  LDG.E R9, desc[UR14][R8.64+0x4] ;  /* 0x0000040e08097981 */ /* 0x000f68000c1e1900 */
[----:B------:R-:W5:Y:S04]  /*0ea0*/  LDG.E R16, desc[UR14][R16.64+0x4] ;  /* 0x0000040e10107981 */ /* 0x000f68000c1e1900 */
[----:B------:R-:W5:Y:S04]  /*0eb0*/  LDG.E R6, desc[UR14][R6.64+0x4] ;  /* 0x0000040e06067981 */ /* 0x000f68000c1e1900 */
[----:B------:R2:W5:Y:S04]  /*0ec0*/  LDG.E R5, desc[UR14][R4.64+0x4] ;  /* 0x0000040e04057981 */ /* 0x000568000c1e1900 */
[----:B------:R-:W5:Y:S01]  /*0ed0*/  LDG.E R19, desc[UR14][R18.64+0x4] ;  /* 0x0000040e12137981 */ /* 0x000f62000c1e1900 */
[----:B------:R-:W-:Y:S01]  /*0ee0*/  UIADD3 UR5, UPT, UPT, UR5, 0x2, URZ ;  /* 0x0000000205057890 */ /* 0x000fe2000fffe0ff */
[-C--:B--2---:R-:W-:Y:S01]  /*0ef0*/  FMUL R4, R25, R26.reuse ;  /* 0x0000001a19047220 */ /* 0x084fe20000400000 */
[-C--:B---3--:R-:W-:Y:S01]  /*0f00*/  FMUL R13, R28, R27.reuse ;  /* 0x0000001b1c0d7220 */ /* 0x088fe20000400000 */
[C---:B----4-:R-:W-:Y:S01]  /*0f10*/  FMUL R26, R23.reuse, R26 ;  /* 0x0000001a171a7220 */ /* 0x050fe20000400000 */
[C---:B-----5:R-:W-:Y:S01]  /*0f20*/  FMUL R27, R22.reuse, R27 ;  /* 0x0000001b161b7220 */ /* 0x060fe20000400000 */
[-C--:B------:R-:W-:Y:S01]  /*0f30*/  FFMA R23, R23, R20.reuse, -R4 ;  /* 0x0000001417177223 */ /* 0x080fe20000000804 */
[-C--:B------:R-:W-:Y:S01]  /*0f40*/  FFMA R22, R22, R29.reuse, -R13 ;  /* 0x0000001d16167223 */ /* 0x080fe2000000080d */
[----:B------:R-:W-:Y:S01]  /*0f50*/  FFMA R25, R25, R20, R26 ;  /* 0x0000001419197223 */ /* 0x000fe2000000001a */
[----:B------:R-:W-:-:S02]  /*0f60*/  FFMA R28, R28, R29, R27 ;  /* 0x0000001d1c1c7223 */ /* 0x000fc4000000001b */
[----:B------:R-:W-:-:S04]  /*0f70*/  FMUL R7, R22, R23 ;  /* 0x0000001716077220 */ /* 0x000fc80000400000 */
[----:B------:R-:W-:Y:S01]  /*0f80*/  FFMA R4, R28, R25, -R7 ;  /* 0x000000191c047223 */ /* 0x000fe20000000807 */
[----:B------:R-:W-:Y:S01]  /*0f90*/  FMUL R13, R12, R15 ;  /* 0x0000000f0c0d7220 */ /* 0x000fe20000400000 */
[----:B------:R-:W-:Y:S01]  /*0fa0*/  FMUL R11, R22, R25 ;  /* 0x00000019160b7220 */ /* 0x000fe20000400000 */
[----:B------:R-:W-:Y:S01]  /*0fb0*/  FMUL R7, R10, R9 ;  /* 0x000000090a077220 */ /* 0x000fe20000400000 */
[----:B------:R-:W-:Y:S01]  /*0fc0*/  FMUL R15, R16, R15 ;  /* 0x0000000f100f7220 */ /* 0x000fe20000400000 */
[C---:B------:R-:W-:Y:S02]  /*0fd0*/  FMUL R9, R6.reuse, R9 ;  /* 0x0000000906097220 */ /* 0x040fe40000400000 */
[----:B------:R-:W-:Y:S01]  /*0fe0*/  FFMA R7, R6, R5, -R7 ;  /* 0x0000000506077223 */ /* 0x000fe20000000807 */
[-C--:B------:R-:W-:Y:S01]  /*0ff0*/  FFMA R16, R16, R19.reuse, -R13 ;  /* 0x0000001310107223 */ /* 0x080fe2000000080d */
[----:B------:R-:W-:Y:S01]  /*1000*/  FFMA R12, R12, R19, R15 ;  /* 0x000000130c0c7223 */ /* 0x000fe2000000000f */
[----:B------:R-:W-:Y:S01]  /*1010*/  FFMA R11, R28, R23, R11 ;  /* 0x000000171c0b7223 */ /* 0x000fe2000000000b */
[----:B------:R-:W-:Y:S01]  /*1020*/  FFMA R9, R10, R5, R9 ;  /* 0x000000050a097223 */ /* 0x000fe20000000009 */
[C---:B------:R-:W-:Y:S01]  /*1030*/  FMUL R6, R7.reuse, R16 ;  /* 0x0000001007067220 */ /* 0x040fe20000400000 */
[-C--:B------:R-:W-:Y:S01]  /*1040*/  FMUL R7, R7, R12.reuse ;  /* 0x0000000c07077220 */ /* 0x080fe20000400000 */
[----:B------:R-:W-:Y:S01]  /*1050*/  FADD R4, R21, R4 ;  /* 0x0000000415047221 */ /* 0x000fe20000000000 */
[----:B------:R-:W-:Y:S01]  /*1060*/  FADD R11, R24, R11 ;  /* 0x0000000b180b7221 */ /* 0x000fe20000000000 */
[C---:B------:R-:W-:Y:S01]  /*1070*/  FFMA R21, R9.reuse, R12, -R6 ;  /* 0x0000000c09157223 */ /* 0x040fe20000000806 */
[----:B------:R-:W-:-:S03]  /*1080*/  FFMA R16, R9, R16, R7 ;  /* 0x0000001009107223 */ /* 0x000fc60000000007 */
[----:B------:R-:W-:Y:S01]  /*1090*/  FADD R21, R4, R21 ;  /* 0x0000001504157221 */ /* 0x000fe20000000000 */
[----:B------:R-:W-:-:S07]  /*10a0*/  FADD R24, R11, R16 ;  /* 0x000000100b187221 */ /* 0x000fce0000000000 */
.L_x_4:
[----:B------:R-:W-:Y:S05]  /*10b0*/  @P1 BRA `(.L_x_1) ;  /* 0x0000000000b01947 */ /* 0x000fea0003800000 */
[----:B------:R-:W1:Y:S01]  /*10c0*/  LDCU.128 UR8, c[0x0][0x390] ;  /* 0x00007200ff0877ac */ /* 0x000e620008000c00 */
[----:B------:R-:W2:Y:S01]  /*10d0*/  LDC.64 R14, c[0x0][0x380] ;  /* 0x0000e000ff0e7b82 */ /* 0x000ea20000000a00 */
[----:B------:R-:W-:Y:S01]  /*10e0*/  IADD3 R11, PT, PT, R0, UR5, RZ ;  /* 0x00000005000b7c10 */ /* 0x000fe2000fffe0ff */
[----:B------:R-:W-:-:S03]  /*10f0*/  UIADD3 UR12, UPT, UPT, UR5, UR4, URZ ;  /* 0x00000004050c7290 */ /* 0x000fc6000fffe0ff */
[----:B------:R-:W-:-:S03]  /*1100*/  IADD3 R25, PT, PT, R11, UR4, RZ ;  /* 0x000000040b197c10 */ /* 0x000fc6000fffe0ff */
[----:B------:R-:W3:Y:S01]  /*1110*/  LDC.64 R12, c[0x0][0x388] ;  /* 0x0000e200ff0c7b82 */ /* 0x000ee20000000a00 */
[----:B-1----:R-:W-:Y:S02]  /*1120*/  UIMAD.WIDE.U32 UR6, UR5, 0x4, UR8 ;  /* 0x00000004050678a5 */ /* 0x002fe4000f8e0008 */
[----:B------:R-:W-:-:S04]  /*1130*/  UIMAD.WIDE.U32 UR16, UR12, 0x4, UR10 ;  /* 0x000000040c1078a5 */ /* 0x000fc8000f8e000a */
[----:B------:R-:W-:Y:S02]  /*1140*/  MOV R18, UR6 ;  /* 0x0000000600127c02 */ /* 0x000fe40008000f00 */
[----:B------:R-:W-:Y:S01]  /*1150*/  MOV R19, UR7 ;  /* 0x0000000700137c02 */ /* 0x000fe20008000f00 */
[----:B------:R-:W-:Y:S01]  /*1160*/  UIMAD.WIDE.U32 UR6, UR5, 0x4, UR10 ;  /* 0x00000004050678a5 */ /* 0x000fe2000f8e000a */
[--C-:B--2---:R-:W-:Y:S01]  /*1170*/  IMAD.WIDE R8, R11, 0x4, R14.reuse ;  /* 0x000000040b087825 */ /* 0x104fe200078e020e */
[----:B------:R-:W-:Y:S01]  /*1180*/  UIMAD.WIDE.U32 UR8, UR12, 0x4, UR8 ;  /* 0x000000040c0878a5 */ /* 0x000fe2000f8e0008 */
[----:B------:R-:W-:Y:S01]  /*1190*/  MOV R22, UR16 ;  /* 0x0000001000167c02 */ /* 0x000fe20008000f00 */
[----:B0-----:R-:W2:Y:S01]  /*11a0*/  LDG.E R16, desc[UR14][R18.64] ;  /* 0x0000000e12107981 */ /* 0x001ea2000c1e1900 */
[----:B------:R-:W-:Y:S01]  /*11b0*/  IMAD.WIDE R14, R25, 0x4, R14 ;  /* 0x00000004190e7825 */ /* 0x000fe200078e020e */
[----:B------:R-:W-:Y:S02]  /*11c0*/  MOV R23, UR17 ;  /* 0x0000001100177c02 */ /* 0x000fe40008000f00 */
[----:B------:R-:W-:Y:S01]  /*11d0*/  MOV R6, UR6 ;  /* 0x0000000600067c02 */ /* 0x000fe20008000f00 */
[--C-:B---3--:R-:W-:Y:S01]  /*11e0*/  IMAD.WIDE R10, R11, 0x4, R12.reuse ;  /* 0x000000040b0a7825 */ /* 0x108fe200078e020c */
[----:B------:R-:W-:Y:S01]  /*11f0*/  MOV R7, UR7 ;  /* 0x0000000700077c02 */ /* 0x000fe20008000f00 */
[----:B------:R-:W2:Y:S01]  /*1200*/  LDG.E R17, desc[UR14][R22.64] ;  /* 0x0000000e16117981 */ /* 0x000ea2000c1e1900 */
[----:B------:R-:W-:Y:S01]  /*1210*/  MOV R5, UR9 ;  /* 0x0000000900057c02 */ /* 0x000fe20008000f00 */
[----:B------:R-:W-:Y:S01]  /*1220*/  IMAD.WIDE R12, R25, 0x4, R12 ;  /* 0x00000004190c7825 */ /* 0x000fe200078e020c */
[----:B------:R-:W-:Y:S01]  /*1230*/  MOV R4, UR8 ;  /* 0x0000000800047c02 */ /* 0x000fe20008000f00 */
[----:B------:R-:W3:Y:S04]  /*1240*/  LDG.E R14, desc[UR14][R14.64] ;  /* 0x0000000e0e0e7981 */ /* 0x000ee8000c1e1900 */
[----:B------:R-:W3:Y:S04]  /*1250*/  LDG.E R11, desc[UR14][R10.64] ;  /* 0x0000000e0a0b7981 */ /* 0x000ee8000c1e1900 */
[----:B------:R-:W4:Y:S04]  /*1260*/  LDG.E R6, desc[UR14][R6.64] ;  /* 0x0000000e06067981 */ /* 0x000f28000c1e1900 */
[----:B------:R-:W5:Y:S04]  /*1270*/  LDG.E R5, desc[UR14][R4.64] ;  /* 0x0000000e04057981 */ /* 0x000f68000c1e1900 */
[----:B------:R-:W5:Y:S04]  /*1280*/  LDG.E R12, desc[UR14][R12.64] ;  /* 0x0000000e0c0c7981 */ /* 0x000f68000c1e1900 */
[----:B------:R-:W5:Y:S01]  /*1290*/  LDG.E R9, desc[UR14][R8.64] ;  /* 0x0000000e08097981 */ /* 0x000f62000c1e1900 */
[----:B--2---:R-:W-:Y:S01]  /*12a0*/  FMUL R25, R16, R17 ;  /* 0x0000001110197220 */ /* 0x004fe20000400000 */
[----:B---3--:R-:W-:Y:S01]  /*12b0*/  FMUL R19, R14, R11 ;  /* 0x0000000b0e137220 */ /* 0x008fe20000400000 */
[----:B----4-:R-:W-:-:S02]  /*12c0*/  FMUL R23, R6, R17 ;  /* 0x0000001106177220 */ /* 0x010fc40000400000 */
[-C--:B-----5:R-:W-:Y:S02]  /*12d0*/  FFMA R18, R6, R5.reuse, -R25 ;  /* 0x0000000506127223 */ /* 0x0a0fe40000000819 */
[----:B------:R-:W-:Y:S01]  /*12e0*/  FFMA R16, R16, R5, R23 ;  /* 0x0000000510107223 */ /* 0x000fe20000000017 */
[C---:B------:R-:W-:Y:S01]  /*12f0*/  FMUL R17, R12.reuse, R11 ;  /* 0x0000000b0c117220 */ /* 0x040fe20000400000 */
[----:B------:R-:W-:-:S03]  /*1300*/  FFMA R19, R12, R9, -R19 ;  /* 0x000000090c137223 */ /* 0x000fc60000000813 */
[----:B------:R-:W-:Y:S01]  /*1310*/  FFMA R17, R14, R9, R17 ;  /* 0x000000090e117223 */ /* 0x000fe20000000011 */
[C---:B------:R-:W-:Y:S01]  /*1320*/  FMUL R4, R19.reuse, R18 ;  /* 0x0000001213047220 */ /* 0x040fe20000400000 */
[----:B------:R-:W-:-:S03]  /*1330*/  FMUL R19, R19, R16 ;  /* 0x0000001013137220 */ /* 0x000fc60000400000 */
[C---:B------:R-:W-:Y:S01]  /*1340*/  FFMA R4, R17.reuse, R16, -R4 ;  /* 0x0000001011047223 */ /* 0x040fe20000000804 */
[----:B------:R-:W-:-:S03]  /*1350*/  FFMA R19, R17, R18, R19 ;  /* 0x0000001211137223 */ /* 0x000fc60000000013 */
[----:B------:R-:W-:Y:S01]  /*1360*/  FADD R21, R21, R4 ;  /* 0x0000000415157221 */ /* 0x000fe20000000000 */
[----:B------:R-:W-:-:S07]  /*1370*/  FADD R24, R24, R19 ;  /* 0x0000001318187221 */ /* 0x000fce0000000000 */
.L_x_1:
[----:B------:R-:W-:Y:S01]  /*1380*/  FMUL R24, R24, R24 ;  /* 0x0000001818187220 */ /* 0x000fe20000400000 */
[----:B------:R-:W-:Y:S03]  /*1390*/  BSSY.RECONVERGENT B0, `(.L_x_5) ;  /* 0x0000010000007945 */ /* 0x000fe60003800200 */
[----:B------:R-:W-:-:S04]  /*13a0*/  FFMA R4, R21, R21, R24 ;  /* 0x0000001515047223 */ /* 0x000fc80000000018 */
[----:B------:R3:W4:Y:S01]  /*13b0*/  MUFU.RSQ R7, R4 ;  /* 0x0000000400077308 */ /* 0x0007220000001400 */
[----:B------:R-:W-:-:S04]  /*13c0*/  IADD3 R5, PT, PT, R4, -0xd000000, RZ ;  /* 0xf300000004057810 */ /* 0x000fc80007ffe0ff */
[----:B------:R-:W-:-:S13]  /*13d0*/  ISETP.GT.U32.AND P0, PT, R5, 0x727fffff, PT ;  /* 0x727fffff0500780c */ /* 0x000fda0003f04070 */
[----:B---34-:R-:W-:Y:S05]  /*13e0*/  @!P0 BRA `(.L_x_6) ;  /* 0x0000000000188947 */ /* 0x018fea0003800000 */
[----:B------:R-:W-:Y:S01]  /*13f0*/  BSSY.RECONVERGENT B1, `(.L_x_7) ;  /* 0x0000003000017945 */ /* 0x000fe20003800200 */
[----:B------:R-:W-:-:S07]  /*1400*/  MOV R10, 0x1420 ;  /* 0x00001420000a7802 */ /* 0x000fce0000000f00 */
[----:B012---:R-:W-:Y:S05]  /*1410*/  CALL.REL.NOINC `($__internal_0_$__cuda_sm20_sqrt_rn_f32_slowpath) ;  /* 0x00000000004c7944 */ /* 0x007fea0003c00000 */
[----:B------:R-:W-:Y:S05]  /*1420*/  BSYNC.RECONVERGENT B1 ;  /* 0x0000000000017941 */ /* 0x000fea0003800200 */
.L_x_7:
[----:B------:R-:W-:Y:S01]  /*1430*/  MOV R5, R6 ;  /* 0x0000000600057202 */ /* 0x000fe20000000f00 */
[----:B------:R-:W-:Y:S06]  /*1440*/  BRA `(.L_x_8) ;  /* 0x0000000000107947 */ /* 0x000fec0003800000 */
.L_x_6:
[----:B------:R-:W-:Y:S01]  /*1450*/  FMUL.FTZ R5, R4, R7 ;  /* 0x0000000704057220 */ /* 0x000fe20000410000 */
[----:B------:R-:W-:-:S03]  /*1460*/  FMUL.FTZ R6, R7, 0.5 ;  /* 0x3f00000007067820 */ /* 0x000fc60000410000 */
[----:B------:R-:W-:-:S04]  /*1470*/  FFMA R4, -R5, R5, R4 ;  /* 0x0000000505047223 */ /* 0x000fc80000000104 */
[----:B------:R-:W-:-:S07]  /*1480*/  FFMA R5, R4, R6, R5 ;  /* 0x0000000604057223 */ /* 0x000fce0000000005 */
.L_x_8:
[----:B012---:R-:W-:Y:S05]  /*1490*/  BSYNC.RECONVERGENT B0 ;  /* 0x0000000000007941 */ /* 0x007fea0003800200 */
.L_x_5:
[----:B------:R-:W0:Y:S01]  /*14a0*/  LDCU UR5, c[0x0][0x3a0] ;  /* 0x00007400ff0577ac */ /* 0x000e220008000800 */
[----:B------:R-:W-:Y:S01]  /*14b0*/  IADD3 R3, PT, PT, R3, 0x1, RZ ;  /* 0x0000000103037810 */ /* 0x000fe20007ffe0ff */
[----:B------:R-:W-:Y:S01]  /*14c0*/  FADD R2, R5, R2 ;  /* 0x0000000205027221 */ /* 0x000fe20000000000 */
[----:B------:R-:W-:Y:S02]  /*14d0*/  UIADD3 UR4, UPT, UPT, UR4, 0x1, URZ ;  /* 0x0000000104047890 */ /* 0x000fe4000fffe0ff */
[----:B------:R-:W-:Y:S02]  /*14e0*/  UIADD3 UR20, UPT, UPT, UR20, -0x1, URZ ;  /* 0xffffffff14147890 */ /* 0x000fe4000fffe0ff */
[----:B0-----:R-:W-:-:S09]  /*14f0*/  UISETP.NE.AND UP0, UPT, UR4, UR5, UPT ;  /* 0x000000050400728c */ /* 0x001fd2000bf05270 */
[----:B------:R-:W-:Y:S05]  /*1500*/  BRA.U UP0, `(.L_x_9) ;  /* 0xffffffed00007547 */ /* 0x000fea000b83ffff */
.L_x_0:
[----:B------:R-:W1:Y:S02]  /*1510*/  LDC.64 R4, c[0x0][0x3a8] ;  /* 0x0000ea00ff047b82 */ /* 0x000e640000000a00 */
[----:B-1----:R-:W-:-:S05]  /*1520*/  IMAD.WIDE R4, R0, 0x4, R4 ;  /* 0x0000000400047825 */ /* 0x002fca00078e0204 */
[----:B0-----:R-:W-:Y:S01]  /*1530*/  STG.E desc[UR14][R4.64], R2 ;  /* 0x0000000204007986 */ /* 0x001fe2000c10190e */
[----:B------:R-:W-:Y:S05]  /*1540*/  EXIT ;  /* 0x000000000000794d */ /* 0x000fea0003800000 */
        .weak           $__internal_0_$__cuda_sm20_sqrt_rn_f32_slowpath
        .type           $__internal_0_$__cuda_sm20_sqrt_rn_f32_slowpath,@function
        .size           $__internal_0_$__cuda_sm20_sqrt_rn_f32_slowpath,(.L_x_12 - $__internal_0_$__cuda_sm20_sqrt_rn_f32_slowpath)
$__internal_0_$__cuda_sm20_sqrt_rn_f32_slowpath:
[----:B------:R-:W-:-:S13]  /*1550*/  LOP3.LUT P0, RZ, R4, 0x7fffffff, RZ, 0xc0, !PT ;  /* 0x7fffffff04ff7812 */ /* 0x000fda000780c0ff */
[----:B------:R-:W-:Y:S01]  /*1560*/  @!P0 MOV R5, R4 ;  /* 0x0000000400058202 */ /* 0x000fe20000000f00 */
[----:B------:R-:W-:Y:S06]  /*1570*/  @!P0 BRA `(.L_x_10) ;  /* 0x0000000000408947 */ /* 0x000fec0003800000 */
[----:B------:R-:W-:-:S13]  /*1580*/  FSETP.GEU.FTZ.AND P0, PT, R4, RZ, PT ;  /* 0x000000ff0400720b */ /* 0x000fda0003f1e000 */
[----:B------:R-:W-:Y:S01]  /*1590*/  @!P0 MOV R5, 0x7fffffff ;  /* 0x7fffffff00058802 */ /* 0x000fe20000000f00 */
[----:B------:R-:W-:Y:S06]  /*15a0*/  @!P0 BRA `(.L_x_10) ;  /* 0x0000000000348947 */ /* 0x000fec0003800000 */
[----:B------:R-:W-:-:S13]  /*15b0*/  FSETP.GTU.FTZ.AND P0, PT, |R4|, +INF , PT ;  /* 0x7f8000000400780b */ /* 0x000fda0003f1c200 */
[----:B------:R-:W-:Y:S01]  /*15c0*/  @P0 FADD.FTZ R5, R4, 1 ;  /* 0x3f80000004050421 */ /* 0x000fe20000010000 */
[----:B------:R-:W-:Y:S06]  /*15d0*/  @P0 BRA `(.L_x_10) ;  /* 0x0000000000280947 */ /* 0x000fec0003800000 */
[----:B------:R-:W-:-:S13]  /*15e0*/  FSETP.NEU.FTZ.AND P0, PT, |R4|, +INF , PT ;  /* 0x7f8000000400780b */ /* 0x000fda0003f1d200 */
[----:B------:R-:W-:-:S04]  /*15f0*/  @P0 FFMA R6, R4, 1.84467440737095516160e+19, RZ ;  /* 0x5f80000004060823 */ /* 0x000fc800000000ff */
[----:B------:R-:W0:Y:S02]  /*1600*/  @P0 MUFU.RSQ R5, R6 ;  /* 0x0000000600050308 */ /* 0x000e240000001400 */
[----:B0-----:R-:W-:Y:S01]  /*1610*/  @P0 FMUL.FTZ R7, R6, R5 ;  /* 0x0000000506070220 */ /* 0x001fe20000410000 */
[----:B------:R-:W-:Y:S01]  /*1620*/  @P0 FMUL.FTZ R9, R5, 0.5 ;  /* 0x3f00000005090820 */ /* 0x000fe20000410000 */
[----:B------:R-:W-:Y:S02]  /*1630*/  @!P0 MOV R5, R4 ;  /* 0x0000000400058202 */ /* 0x000fe40000000f00 */
[----:B------:R-:W-:-:S04]  /*1640*/  @P0 FADD.FTZ R8, -R7, -RZ ;  /* 0x800000ff07080221 */ /* 0x000fc80000010100 */
[----:B------:R-:W-:-:S04]  /*1650*/  @P0 FFMA R8, R7, R8, R6 ;  /* 0x0000000807080223 */ /* 0x000fc80000000006 */
[----:B------:R-:W-:-:S04]  /*1660*/  @P0 FFMA R8, R8, R9, R7 ;  /* 0x0000000908080223 */ /* 0x000fc80000000007 */
[----:B------:R-:W-:-:S07]  /*1670*/  @P0 FMUL.FTZ R5, R8, 2.3283064365386962891e-10 ;  /* 0x2f80000008050820 */ /* 0x000fce0000410000 */
.L_x_10:
[----:B------:R-:W-:Y:S01]  /*1680*/  MOV R6, R5 ;  /* 0x0000000500067202 */ /* 0x000fe20000000f00 */
[----:B------:R-:W-:Y:S01]  /*1690*/  HFMA2 R5, -RZ, RZ, 0, 0 ;  /* 0x00000000ff057431 */ /* 0x000fe200000001ff */
[----:B------:R-:W-:-:S04]  /*16a0*/  MOV R4, R10 ;  /* 0x0000000a00047202 */ /* 0x000fc80000000f00 */
[----:B------:R-:W-:Y:S05]  /*16b0*/  RET.REL.NODEC R4 `(_Z11cudaChoiLeePfS_S_S_iS_) ;  /* 0xffffffe804507950 */ /* 0x000fea0003c3ffff */
.L_x_11:
[----:B------:R-:W-:-:S00]  /*16c0*/  BRA `(.L_x_11) ;  /* 0xfffffffc00fc7947 */ /* 0x000fc0000383ffff */
[----:B------:R-:W-:-:S00]  /*16d0*/  NOP ;  /* 0x0000000000007918 */ /* 0x000fc00000000000 */
        /* <DEDUP_REMOVED lines=10> */
.L_x_12:


//--------------------- .nv.shared.reserved.0     --------------------------
	.section	.nv.shared.reserved.0,"aw",@nobits
	.weak		__nv_reservedSMEM_offset_0_alias
	.size		__nv_reservedSMEM_offset_0_alias, 0, 64
	.other		__nv_reservedSMEM_offset_0_alias,@"STO_CUDA_RESERVED_SHARED STV_DEFAULT"
__nv_reservedSMEM_offset_0_alias:
	.zero		0
	.zero		64


//--------------------- .nv.constant0._Z11cudaChoiLeePfS_S_S_iS_ --------------------------
	.section	.nv.constant0._Z11cudaChoiLeePfS_S_S_iS_,"a",@progbits
	.sectionflags	@""
	.align	4
.nv.constant0._Z11cudaChoiLeePfS_S_S_iS_:
	.zero		944


//--------------------- SYMBOLS --------------------------

	.type		.nv.reservedSmem.offset0,@object
	.size		.nv.reservedSmem.offset0,0x4
